







.version 5.0
.target sm_61
.address_size 64


.global .align 8 .b8 _ZTVSt9basic_iosIcSt11char_traitsIcEE[32];
.global .align 8 .b8 _ZTTSo[8];
.global .align 8 .b8 _ZTVSt15basic_streambufIcSt11char_traitsIcEE[128];
.global .align 8 .b8 _ZTVNSt7__cxx1115basic_stringbufIcSt11char_traitsIcESaIcEEE[128];
.global .align 8 .b8 _ZTTNSt7__cxx1119basic_ostringstreamIcSt11char_traitsIcESaIcEEE[8];
.global .align 8 .b8 _ZTVN10__cxxabiv119__pointer_type_infoE[8];
.global .align 8 .b8 _ZTVN10__cxxabiv120__function_type_infoE[8];
.global .align 8 .b8 _ZTVN10__cxxabiv117__class_type_infoE[8];
.global .align 8 .b8 _ZTVN10__cxxabiv120__si_class_type_infoE[8];
.global .align 8 .b8 _ZTVN3c105ErrorE[40];
.global .align 8 .b8 _ZTVN6caffe28OperatorINS_11CUDAContextEEE[136];
.global .align 8 .b8 _ZTVN6caffe226UnaryElementwiseWithArgsOpINS_11TensorTypesIJfEEENS_11CUDAContextENS_12ReluNFunctorIS3_EENS_15SameTypeAsInputEEE[136];
.global .align 8 .b8 _ZTVN6caffe227BinaryElementwiseWithArgsOpINS_11TensorTypesIJfEEENS_11CUDAContextENS_20ReluNGradientFunctorIS3_EENS_15SameTypeAsInputEEE[136];

.visible .entry _ZN6caffe268_GLOBAL__N__44_tmpxft_00006337_00000000_7_relu_n_op_cpp1_ii_d8a44ae815ReluNCUDAKernelIfEEviT_PKS2_PS2_(
.param .u32 _ZN6caffe268_GLOBAL__N__44_tmpxft_00006337_00000000_7_relu_n_op_cpp1_ii_d8a44ae815ReluNCUDAKernelIfEEviT_PKS2_PS2__param_0,
.param .f32 _ZN6caffe268_GLOBAL__N__44_tmpxft_00006337_00000000_7_relu_n_op_cpp1_ii_d8a44ae815ReluNCUDAKernelIfEEviT_PKS2_PS2__param_1,
.param .u64 _ZN6caffe268_GLOBAL__N__44_tmpxft_00006337_00000000_7_relu_n_op_cpp1_ii_d8a44ae815ReluNCUDAKernelIfEEviT_PKS2_PS2__param_2,
.param .u64 _ZN6caffe268_GLOBAL__N__44_tmpxft_00006337_00000000_7_relu_n_op_cpp1_ii_d8a44ae815ReluNCUDAKernelIfEEviT_PKS2_PS2__param_3
)
{
.reg .pred %p<5>;
.reg .f32 %f<9>;
.reg .b32 %r<7>;
.reg .b64 %rd<17>;


ld.param.f32 %f3, [_ZN6caffe268_GLOBAL__N__44_tmpxft_00006337_00000000_7_relu_n_op_cpp1_ii_d8a44ae815ReluNCUDAKernelIfEEviT_PKS2_PS2__param_1];
ld.param.u64 %rd8, [_ZN6caffe268_GLOBAL__N__44_tmpxft_00006337_00000000_7_relu_n_op_cpp1_ii_d8a44ae815ReluNCUDAKernelIfEEviT_PKS2_PS2__param_2];
ld.param.u64 %rd9, [_ZN6caffe268_GLOBAL__N__44_tmpxft_00006337_00000000_7_relu_n_op_cpp1_ii_d8a44ae815ReluNCUDAKernelIfEEviT_PKS2_PS2__param_3];
mov.u32 %r1, %ntid.x;
mov.u32 %r2, %ctaid.x;
mov.u32 %r3, %tid.x;
mad.lo.s32 %r4, %r1, %r2, %r3;
cvt.u64.u32	%rd16, %r4;
ld.param.s32 %rd2, [_ZN6caffe268_GLOBAL__N__44_tmpxft_00006337_00000000_7_relu_n_op_cpp1_ii_d8a44ae815ReluNCUDAKernelIfEEviT_PKS2_PS2__param_0];
setp.ge.u64	%p1, %rd16, %rd2;
@%p1 bra BB0_6;

cvta.to.global.u64 %rd3, %rd9;
mov.u32 %r5, %nctaid.x;
mul.lo.s32 %r6, %r5, %r1;
cvt.u64.u32	%rd4, %r6;

BB0_2:
shl.b64 %rd11, %rd16, 2;
add.s64 %rd10, %rd8, %rd11;

	ld.global.nc.f32 %f4, [%rd10];

	mov.f32 %f5, 0f00000000;
setp.leu.f32	%p2, %f4, 0f00000000;
mov.f32 %f8, %f5;
@%p2 bra BB0_5;


	ld.global.nc.f32 %f6, [%rd10];

	setp.geu.f32	%p3, %f6, %f3;
mov.f32 %f8, %f3;
@%p3 bra BB0_5;


	ld.global.nc.f32 %f7, [%rd10];

	mov.f32 %f8, %f7;

BB0_5:
mov.f32 %f2, %f8;
add.s64 %rd15, %rd3, %rd11;
st.global.f32 [%rd15], %f2;
add.s64 %rd16, %rd4, %rd16;
setp.lt.u64	%p4, %rd16, %rd2;
@%p4 bra BB0_2;

BB0_6:
ret;
}


.visible .entry _ZN6caffe268_GLOBAL__N__44_tmpxft_00006337_00000000_7_relu_n_op_cpp1_ii_d8a44ae823ReluNGradientCUDAKernelIfEEviT_PKS2_S4_PS2_(
.param .u32 _ZN6caffe268_GLOBAL__N__44_tmpxft_00006337_00000000_7_relu_n_op_cpp1_ii_d8a44ae823ReluNGradientCUDAKernelIfEEviT_PKS2_S4_PS2__param_0,
.param .f32 _ZN6caffe268_GLOBAL__N__44_tmpxft_00006337_00000000_7_relu_n_op_cpp1_ii_d8a44ae823ReluNGradientCUDAKernelIfEEviT_PKS2_S4_PS2__param_1,
.param .u64 _ZN6caffe268_GLOBAL__N__44_tmpxft_00006337_00000000_7_relu_n_op_cpp1_ii_d8a44ae823ReluNGradientCUDAKernelIfEEviT_PKS2_S4_PS2__param_2,
.param .u64 _ZN6caffe268_GLOBAL__N__44_tmpxft_00006337_00000000_7_relu_n_op_cpp1_ii_d8a44ae823ReluNGradientCUDAKernelIfEEviT_PKS2_S4_PS2__param_3,
.param .u64 _ZN6caffe268_GLOBAL__N__44_tmpxft_00006337_00000000_7_relu_n_op_cpp1_ii_d8a44ae823ReluNGradientCUDAKernelIfEEviT_PKS2_S4_PS2__param_4
)
{
.reg .pred %p<5>;
.reg .f32 %f<9>;
.reg .b32 %r<7>;
.reg .b64 %rd<20>;


ld.param.f32 %f3, [_ZN6caffe268_GLOBAL__N__44_tmpxft_00006337_00000000_7_relu_n_op_cpp1_ii_d8a44ae823ReluNGradientCUDAKernelIfEEviT_PKS2_S4_PS2__param_1];
ld.param.u64 %rd9, [_ZN6caffe268_GLOBAL__N__44_tmpxft_00006337_00000000_7_relu_n_op_cpp1_ii_d8a44ae823ReluNGradientCUDAKernelIfEEviT_PKS2_S4_PS2__param_2];
ld.param.u64 %rd10, [_ZN6caffe268_GLOBAL__N__44_tmpxft_00006337_00000000_7_relu_n_op_cpp1_ii_d8a44ae823ReluNGradientCUDAKernelIfEEviT_PKS2_S4_PS2__param_3];
ld.param.u64 %rd11, [_ZN6caffe268_GLOBAL__N__44_tmpxft_00006337_00000000_7_relu_n_op_cpp1_ii_d8a44ae823ReluNGradientCUDAKernelIfEEviT_PKS2_S4_PS2__param_4];
mov.u32 %r1, %ntid.x;
mov.u32 %r2, %ctaid.x;
mov.u32 %r3, %tid.x;
mad.lo.s32 %r4, %r1, %r2, %r3;
cvt.u64.u32	%rd19, %r4;
ld.param.s32 %rd2, [_ZN6caffe268_GLOBAL__N__44_tmpxft_00006337_00000000_7_relu_n_op_cpp1_ii_d8a44ae823ReluNGradientCUDAKernelIfEEviT_PKS2_S4_PS2__param_0];
setp.ge.u64	%p1, %rd19, %rd2;
@%p1 bra BB1_6;

cvta.to.global.u64 %rd3, %rd11;
cvta.to.global.u64 %rd4, %rd9;
mov.u32 %r5, %nctaid.x;
mul.lo.s32 %r6, %r5, %r1;
cvt.u64.u32	%rd5, %r6;

BB1_2:
shl.b64 %rd13, %rd19, 2;
add.s64 %rd12, %rd10, %rd13;

	ld.global.nc.f32 %f4, [%rd12];

	mov.f32 %f8, 0f00000000;
setp.leu.f32	%p2, %f4, 0f00000000;
@%p2 bra BB1_5;


	ld.global.nc.f32 %f6, [%rd12];

	setp.geu.f32	%p3, %f6, %f3;
@%p3 bra BB1_5;

add.s64 %rd16, %rd4, %rd13;
ld.global.f32 %f8, [%rd16];

BB1_5:
add.s64 %rd18, %rd3, %rd13;
st.global.f32 [%rd18], %f8;
add.s64 %rd19, %rd5, %rd19;
setp.lt.u64	%p4, %rd19, %rd2;
@%p4 bra BB1_2;

BB1_6:
ret;
}




// ===== COMPILED SASS (sm_100) =====

	.target	sm_100

	.elftype	@"ET_EXEC"


//--------------------- .note.nv.tkinfo           --------------------------
	.section	.note.nv.tkinfo,"",@"SHT_NOTE"
	.sectionflags	@"SHF_NOTE_NV_TKINFO"
	.tkinfo
        /*0018*/ 	.word	0x00000002
        /*0030*/ 	.string	""
        /*0030*/ 	.string	"ptxas"
        /*0030*/ 	.string	"Cuda compilation tools, release 13.0, V13.0.88"
        /*0030*/ 	.string	"Build cuda_13.0.r13.0/compiler.36424714_0"
        /*0030*/ 	.string	"-arch sm_100 "



//--------------------- .note.nv.cuinfo           --------------------------
	.section	.note.nv.cuinfo,"",@"SHT_NOTE"
	.sectionflags	@"SHF_NOTE_NV_CUINFO"
        /*0018*/ 	.short	0x0002
        /*001a*/ 	.short	0x003d
        /*001c*/ 	.short	0x0082
	.zero		2


//--------------------- .nv.info                  --------------------------
	.section	.nv.info,"",@"SHT_CUDA_INFO"
	.align	4


	//----- nvinfo : EIATTR_REGCOUNT
	.align		4
        /*0000*/ 	.byte	0x04, 0x2f
        /*0002*/ 	.short	(.L_14 - .L_13)
	.align		4
.L_13:
        /*0004*/ 	.word	index@(_ZN6caffe268_GLOBAL__N__44_tmpxft_00006337_00000000_7_relu_n_op_cpp1_ii_d8a44ae815ReluNCUDAKernelIfEEviT_PKS2_PS2_)
        /*0008*/ 	.word	0x0000000c


	//----- nvinfo : EIATTR_FRAME_SIZE
	.align		4
.L_14:
        /*000c*/ 	.byte	0x04, 0x11
        /*000e*/ 	.short	(.L_16 - .L_15)
	.align		4
.L_15:
        /*0010*/ 	.word	index@(_ZN6caffe268_GLOBAL__N__44_tmpxft_00006337_00000000_7_relu_n_op_cpp1_ii_d8a44ae815ReluNCUDAKernelIfEEviT_PKS2_PS2_)
        /*0014*/ 	.word	0x00000000


	//----- nvinfo : EIATTR_REGCOUNT
	.align		4
.L_16:
        /*0018*/ 	.byte	0x04, 0x2f
        /*001a*/ 	.short	(.L_18 - .L_17)
	.align		4
.L_17:
        /*001c*/ 	.word	index@(_ZN6caffe268_GLOBAL__N__44_tmpxft_00006337_00000000_7_relu_n_op_cpp1_ii_d8a44ae823ReluNGradientCUDAKernelIfEEviT_PKS2_S4_PS2_)
        /*0020*/ 	.word	0x0000000c


	//----- nvinfo : EIATTR_FRAME_SIZE
	.align		4
.L_18:
        /*0024*/ 	.byte	0x04, 0x11
        /*0026*/ 	.short	(.L_20 - .L_19)
	.align		4
.L_19:
        /*0028*/ 	.word	index@(_ZN6caffe268_GLOBAL__N__44_tmpxft_00006337_00000000_7_relu_n_op_cpp1_ii_d8a44ae823ReluNGradientCUDAKernelIfEEviT_PKS2_S4_PS2_)
        /*002c*/ 	.word	0x00000000


	//----- nvinfo : EIATTR_MIN_STACK_SIZE
	.align		4
.L_20:
        /*0030*/ 	.byte	0x04, 0x12
        /*0032*/ 	.short	(.L_22 - .L_21)
	.align		4
.L_21:
        /*0034*/ 	.word	index@(_ZN6caffe268_GLOBAL__N__44_tmpxft_00006337_00000000_7_relu_n_op_cpp1_ii_d8a44ae823ReluNGradientCUDAKernelIfEEviT_PKS2_S4_PS2_)
        /*0038*/ 	.word	0x00000000


	//----- nvinfo : EIATTR_MIN_STACK_SIZE
	.align		4
.L_22:
        /*003c*/ 	.byte	0x04, 0x12
        /*003e*/ 	.short	(.L_24 - .L_23)
	.align		4
.L_23:
        /*0040*/ 	.word	index@(_ZN6caffe268_GLOBAL__N__44_tmpxft_00006337_00000000_7_relu_n_op_cpp1_ii_d8a44ae815ReluNCUDAKernelIfEEviT_PKS2_PS2_)
        /*0044*/ 	.word	0x00000000
.L_24:


//--------------------- .nv.compat                --------------------------
	.section	.nv.compat,"",@"SHT_CUDA_COMPAT_INFO"
	.align	4
        /*0000*/ 	.byte	0x02, 0x09, 0x00, 0x00, 0x02, 0x02, 0x01, 0x00, 0x02, 0x05, 0x05, 0x00, 0x03, 0x07, 0x01, 0x01
        /*0010*/ 	.byte	0x02, 0x03, 0x00, 0x00, 0x02, 0x06, 0x01, 0x00, 0x04, 0x0b, 0x08, 0x00, 0x09, 0x00, 0x00, 0x00
        /*0020*/ 	.byte	0x00, 0x00, 0x00, 0x00


//--------------------- .nv.info._ZN6caffe268_GLOBAL__N__44_tmpxft_00006337_00000000_7_relu_n_op_cpp1_ii_d8a44ae823ReluNGradientCUDAKernelIfEEviT_PKS2_S4_PS2_ --------------------------
	.section	.nv.info._ZN6caffe268_GLOBAL__N__44_tmpxft_00006337_00000000_7_relu_n_op_cpp1_ii_d8a44ae823ReluNGradientCUDAKernelIfEEviT_PKS2_S4_PS2_,"",@"SHT_CUDA_INFO"
	.sectionflags	@""
	.align	4


	//----- nvinfo : EIATTR_CUDA_API_VERSION
	.align		4
        /*0000*/ 	.byte	0x04, 0x37
        /*0002*/ 	.short	(.L_26 - .L_25)
.L_25:
        /*0004*/ 	.word	0x00000082


	//----- nvinfo : EIATTR_KPARAM_INFO
	.align		4
.L_26:
        /*0008*/ 	.byte	0x04, 0x17
        /*000a*/ 	.short	(.L_28 - .L_27)
.L_27:
        /*000c*/ 	.word	0x00000000
        /*0010*/ 	.short	0x0004
        /*0012*/ 	.short	0x0018
        /*0014*/ 	.byte	0x00, 0xf0, 0x21, 0x00


	//----- nvinfo : EIATTR_KPARAM_INFO
	.align		4
.L_28:
        /*0018*/ 	.byte	0x04, 0x17
        /*001a*/ 	.short	(.L_30 - .L_29)
.L_29:
        /*001c*/ 	.word	0x00000000
        /*0020*/ 	.short	0x0003
        /*0022*/ 	.short	0x0010
        /*0024*/ 	.byte	0x00, 0xf0, 0x21, 0x00


	//----- nvinfo : EIATTR_KPARAM_INFO
	.align		4
.L_30:
        /*0028*/ 	.byte	0x04, 0x17
        /*002a*/ 	.short	(.L_32 - .L_31)
.L_31:
        /*002c*/ 	.word	0x00000000
        /*0030*/ 	.short	0x0002
        /*0032*/ 	.short	0x0008
        /*0034*/ 	.byte	0x00, 0xf0, 0x21, 0x00


	//----- nvinfo : EIATTR_KPARAM_INFO
	.align		4
.L_32:
        /*0038*/ 	.byte	0x04, 0x17
        /*003a*/ 	.short	(.L_34 - .L_33)
.L_33:
        /*003c*/ 	.word	0x00000000
        /*0040*/ 	.short	0x0001
        /*0042*/ 	.short	0x0004
        /*0044*/ 	.byte	0x00, 0xf0, 0x11, 0x00


	//----- nvinfo : EIATTR_KPARAM_INFO
	.align		4
.L_34:
        /*0048*/ 	.byte	0x04, 0x17
        /*004a*/ 	.short	(.L_36 - .L_35)
.L_35:
        /*004c*/ 	.word	0x00000000
        /*0050*/ 	.short	0x0000
        /*0052*/ 	.short	0x0000
        /*0054*/ 	.byte	0x00, 0xf0, 0x11, 0x00


	//----- nvinfo : EIATTR_SPARSE_MMA_MASK
	.align		4
.L_36:
        /*0058*/ 	.byte	0x03, 0x50
        /*005a*/ 	.short	0x0000


	//----- nvinfo : EIATTR_MAXREG_COUNT
	.align		4
        /*005c*/ 	.byte	0x03, 0x1b
        /*005e*/ 	.short	0x00ff


	//----- nvinfo : EIATTR_MERCURY_ISA_VERSION
	.align		4
        /*0060*/ 	.byte	0x03, 0x5f
        /*0062*/ 	.short	0x0101


	//----- nvinfo : EIATTR_VRC_CTA_INIT_COUNT
	.align		4
        /*0064*/ 	.byte	0x02, 0x4a
	.zero		1
	.zero		1


	//----- nvinfo : EIATTR_EXIT_INSTR_OFFSETS
	.align		4
        /*0068*/ 	.byte	0x04, 0x1c
        /*006a*/ 	.short	(.L_38 - .L_37)


	//   ....[0]....
.L_37:
        /*006c*/ 	.word	0x00000090


	//   ....[1]....
        /*0070*/ 	.word	0x000002c0


	//----- nvinfo : EIATTR_CRS_STACK_SIZE
	.align		4
.L_38:
        /*0074*/ 	.byte	0x04, 0x1e
        /*0076*/ 	.short	(.L_40 - .L_39)
.L_39:
        /*0078*/ 	.word	0x00000000


	//----- nvinfo : EIATTR_CBANK_PARAM_SIZE
	.align		4
.L_40:
        /*007c*/ 	.byte	0x03, 0x19
        /*007e*/ 	.short	0x0020


	//----- nvinfo : EIATTR_PARAM_CBANK
	.align		4
        /*0080*/ 	.byte	0x04, 0x0a
        /*0082*/ 	.short	(.L_42 - .L_41)
	.align		4
.L_41:
        /*0084*/ 	.word	index@(.nv.constant0._ZN6caffe268_GLOBAL__N__44_tmpxft_00006337_00000000_7_relu_n_op_cpp1_ii_d8a44ae823ReluNGradientCUDAKernelIfEEviT_PKS2_S4_PS2_)
        /*0088*/ 	.short	0x0380
        /*008a*/ 	.short	0x0020


	//----- nvinfo : EIATTR_SW_WAR
	.align		4
.L_42:
        /*008c*/ 	.byte	0x04, 0x36
        /*008e*/ 	.short	(.L_44 - .L_43)
.L_43:
        /*0090*/ 	.word	0x00000008
.L_44:


//--------------------- .nv.info._ZN6caffe268_GLOBAL__N__44_tmpxft_00006337_00000000_7_relu_n_op_cpp1_ii_d8a44ae815ReluNCUDAKernelIfEEviT_PKS2_PS2_ --------------------------
	.section	.nv.info._ZN6caffe268_GLOBAL__N__44_tmpxft_00006337_00000000_7_relu_n_op_cpp1_ii_d8a44ae815ReluNCUDAKernelIfEEviT_PKS2_PS2_,"",@"SHT_CUDA_INFO"
	.sectionflags	@""
	.align	4


	//----- nvinfo : EIATTR_CUDA_API_VERSION
	.align		4
        /*0000*/ 	.byte	0x04, 0x37
        /*0002*/ 	.short	(.L_46 - .L_45)
.L_45:
        /*0004*/ 	.word	0x00000082


	//----- nvinfo : EIATTR_KPARAM_INFO
	.align		4
.L_46:
        /*0008*/ 	.byte	0x04, 0x17
        /*000a*/ 	.short	(.L_48 - .L_47)
.L_47:
        /*000c*/ 	.word	0x00000000
        /*0010*/ 	.short	0x0003
        /*0012*/ 	.short	0x0010
        /*0014*/ 	.byte	0x00, 0xf0, 0x21, 0x00


	//----- nvinfo : EIATTR_KPARAM_INFO
	.align		4
.L_48:
        /*0018*/ 	.byte	0x04, 0x17
        /*001a*/ 	.short	(.L_50 - .L_49)
.L_49:
        /*001c*/ 	.word	0x00000000
        /*0020*/ 	.short	0x0002
        /*0022*/ 	.short	0x0008
        /*0024*/ 	.byte	0x00, 0xf0, 0x21, 0x00


	//----- nvinfo : EIATTR_KPARAM_INFO
	.align		4
.L_50:
        /*0028*/ 	.byte	0x04, 0x17
        /*002a*/ 	.short	(.L_52 - .L_51)
.L_51:
        /*002c*/ 	.word	0x00000000
        /*0030*/ 	.short	0x0001
        /*0032*/ 	.short	0x0004
        /*0034*/ 	.byte	0x00, 0xf0, 0x11, 0x00


	//----- nvinfo : EIATTR_KPARAM_INFO
	.align		4
.L_52:
        /*0038*/ 	.byte	0x04, 0x17
        /*003a*/ 	.short	(.L_54 - .L_53)
.L_53:
        /*003c*/ 	.word	0x00000000
        /*0040*/ 	.short	0x0000
        /*0042*/ 	.short	0x0000
        /*0044*/ 	.byte	0x00, 0xf0, 0x11, 0x00


	//----- nvinfo : EIATTR_SPARSE_MMA_MASK
	.align		4
.L_54:
        /*0048*/ 	.byte	0x03, 0x50
        /*004a*/ 	.short	0x0000


	//----- nvinfo : EIATTR_MAXREG_COUNT
	.align		4
        /*004c*/ 	.byte	0x03, 0x1b
        /*004e*/ 	.short	0x00ff


	//----- nvinfo : EIATTR_MERCURY_ISA_VERSION
	.align		4
        /*0050*/ 	.byte	0x03, 0x5f
        /*0052*/ 	.short	0x0101


	//----- nvinfo : EIATTR_VRC_CTA_INIT_COUNT
	.align		4
        /*0054*/ 	.byte	0x02, 0x4a
	.zero		1
	.zero		1


	//----- nvinfo : EIATTR_EXIT_INSTR_OFFSETS
	.align		4
        /*0058*/ 	.byte	0x04, 0x1c
        /*005a*/ 	.short	(.L_56 - .L_55)


	//   ....[0]....
.L_55:
        /*005c*/ 	.word	0x00000090


	//   ....[1]....
        /*0060*/ 	.word	0x00000280


	//----- nvinfo : EIATTR_CRS_STACK_SIZE
	.align		4
.L_56:
        /*0064*/ 	.byte	0x04, 0x1e
        /*0066*/ 	.short	(.L_58 - .L_57)
.L_57:
        /*0068*/ 	.word	0x00000000


	//----- nvinfo : EIATTR_CBANK_PARAM_SIZE
	.align		4
.L_58:
        /*006c*/ 	.byte	0x03, 0x19
        /*006e*/ 	.short	0x0018


	//----- nvinfo : EIATTR_PARAM_CBANK
	.align		4
        /*0070*/ 	.byte	0x04, 0x0a
        /*0072*/ 	.short	(.L_60 - .L_59)
	.align		4
.L_59:
        /*0074*/ 	.word	index@(.nv.constant0._ZN6caffe268_GLOBAL__N__44_tmpxft_00006337_00000000_7_relu_n_op_cpp1_ii_d8a44ae815ReluNCUDAKernelIfEEviT_PKS2_PS2_)
        /*0078*/ 	.short	0x0380
        /*007a*/ 	.short	0x0018


	//----- nvinfo : EIATTR_SW_WAR
	.align		4
.L_60:
        /*007c*/ 	.byte	0x04, 0x36
        /*007e*/ 	.short	(.L_62 - .L_61)
.L_61:
        /*0080*/ 	.word	0x00000008
.L_62:


//--------------------- .nv.callgraph             --------------------------
	.section	.nv.callgraph,"",@"SHT_CUDA_CALLGRAPH"
	.align	4
	.sectionentsize	8
	.align		4
        /*0000*/ 	.word	0x00000000
	.align		4
        /*0004*/ 	.word	0xffffffff
	.align		4
        /*0008*/ 	.word	0x00000000
	.align		4
        /*000c*/ 	.word	0xfffffffe
	.align		4
        /*0010*/ 	.word	0x00000000
	.align		4
        /*0014*/ 	.word	0xfffffffd
	.align		4
        /*0018*/ 	.word	0x00000000
	.align		4
        /*001c*/ 	.word	0xfffffffc


//--------------------- .nv.constant4             --------------------------
	.section	.nv.constant4,"a",@progbits
	.align	8
	.align		8
.nv.constant4:
        /*0000*/ 	.dword	_ZTVSt9basic_iosIcSt11char_traitsIcEE
	.align		8
        /*0008*/ 	.dword	_ZTTSo
	.align		8
        /*0010*/ 	.dword	_ZTVSt15basic_streambufIcSt11char_traitsIcEE
	.align		8
        /*0018*/ 	.dword	_ZTVNSt7__cxx1115basic_stringbufIcSt11char_traitsIcESaIcEEE
	.align		8
        /*0020*/ 	.dword	_ZTTNSt7__cxx1119basic_ostringstreamIcSt11char_traitsIcESaIcEEE
	.align		8
        /*0028*/ 	.dword	_ZTVN10__cxxabiv119__pointer_type_infoE
	.align		8
        /*0030*/ 	.dword	_ZTVN10__cxxabiv120__function_type_infoE
	.align		8
        /*0038*/ 	.dword	_ZTVN10__cxxabiv117__class_type_infoE
	.align		8
        /*0040*/ 	.dword	_ZTVN10__cxxabiv120__si_class_type_infoE
	.align		8
        /*0048*/ 	.dword	_ZTVN3c105ErrorE
	.align		8
        /*0050*/ 	.dword	_ZTVN6caffe28OperatorINS_11CUDAContextEEE
	.align		8
        /*0058*/ 	.dword	_ZTVN6caffe226UnaryElementwiseWithArgsOpINS_11TensorTypesIJfEEENS_11CUDAContextENS_12ReluNFunctorIS3_EENS_15SameTypeAsInputEEE
	.align		8
        /*0060*/ 	.dword	_ZTVN6caffe227BinaryElementwiseWithArgsOpINS_11TensorTypesIJfEEENS_11CUDAContextENS_20ReluNGradientFunctorIS3_EENS_15SameTypeAsInputEEE


//--------------------- .text._ZN6caffe268_GLOBAL__N__44_tmpxft_00006337_00000000_7_relu_n_op_cpp1_ii_d8a44ae823ReluNGradientCUDAKernelIfEEviT_PKS2_S4_PS2_ --------------------------
	.section	.text._ZN6caffe268_GLOBAL__N__44_tmpxft_00006337_00000000_7_relu_n_op_cpp1_ii_d8a44ae823ReluNGradientCUDAKernelIfEEviT_PKS2_S4_PS2_,"ax",@progbits
	.align	128
        .global         _ZN6caffe268_GLOBAL__N__44_tmpxft_00006337_00000000_7_relu_n_op_cpp1_ii_d8a44ae823ReluNGradientCUDAKernelIfEEviT_PKS2_S4_PS2_
        .type           _ZN6caffe268_GLOBAL__N__44_tmpxft_00006337_00000000_7_relu_n_op_cpp1_ii_d8a44ae823ReluNGradientCUDAKernelIfEEviT_PKS2_S4_PS2_,@function
        .size           _ZN6caffe268_GLOBAL__N__44_tmpxft_00006337_00000000_7_relu_n_op_cpp1_ii_d8a44ae823ReluNGradientCUDAKernelIfEEviT_PKS2_S4_PS2_,(.L_x_9 - _ZN6caffe268_GLOBAL__N__44_tmpxft_00006337_00000000_7_relu_n_op_cpp1_ii_d8a44ae823ReluNGradientCUDAKernelIfEEviT_PKS2_S4_PS2_)
        .other          _ZN6caffe268_GLOBAL__N__44_tmpxft_00006337_00000000_7_relu_n_op_cpp1_ii_d8a44ae823ReluNGradientCUDAKernelIfEEviT_PKS2_S4_PS2_,@"STO_CUDA_ENTRY STV_DEFAULT"
_ZN6caffe268_GLOBAL__N__44_tmpxft_00006337_00000000_7_relu_n_op_cpp1_ii_d8a44ae823ReluNGradientCUDAKernelIfEEviT_PKS2_S4_PS2_:
.text._ZN6caffe268_GLOBAL__N__44_tmpxft_00006337_00000000_7_relu_n_op_cpp1_ii_d8a44ae823ReluNGradientCUDAKernelIfEEviT_PKS2_S4_PS2_:
[----:B------:R-:W-:Y:S01]  /*0000*/  LDC R1, c[0x0][0x37c] ;  /* 0x0000df00ff017b82 */ /* 0x000fe20000000800 */
[----:B------:R-:W0:Y:S01]  /*0010*/  S2R R0, SR_CTAID.X ;  /* 0x0000000000007919 */ /* 0x000e220000002500 */
[----:B------:R-:W0:Y:S01]  /*0020*/  LDCU UR4, c[0x0][0x360] ;  /* 0x00006c00ff0477ac */ /* 0x000e220008000800 */
[----:B------:R-:W0:Y:S01]  /*0030*/  S2R R3, SR_TID.X ;  /* 0x0000000000037919 */ /* 0x000e220000002100 */
[----:B------:R-:W1:Y:S02]  /*0040*/  LDCU UR5, c[0x0][0x380] ;  /* 0x00007000ff0577ac */ /* 0x000e640008000800 */
[----:B-1----:R-:W-:Y:S01]  /*0050*/  USHF.R.S32.HI UR8, URZ, 0x1f, UR5 ;  /* 0x0000001fff087899 */ /* 0x002fe20008011405 */
[----:B0-----:R-:W-:-:S05]  /*0060*/  IMAD R0, R0, UR4, R3 ;  /* 0x0000000400007c24 */ /* 0x001fca000f8e0203 */
[----:B------:R-:W-:-:S04]  /*0070*/  ISETP.GE.U32.AND P0, PT, R0, UR5, PT ;  /* 0x0000000500007c0c */ /* 0x000fc8000bf06070 */
[----:B------:R-:W-:-:S13]  /*0080*/  ISETP.GE.U32.AND.EX P0, PT, RZ, UR8, PT, P0 ;  /* 0x00000008ff007c0c */ /* 0x000fda000bf06100 */
[----:B------:R-:W-:Y:S05]  /*0090*/  @P0 EXIT ;  /* 0x000000000000094d */ /* 0x000fea0003800000 */
[----:B------:R-:W0:Y:S01]  /*00a0*/  LDCU UR5, c[0x0][0x370] ;  /* 0x00006e00ff0577ac */ /* 0x000e220008000800 */
[----:B------:R-:W-:Y:S01]  /*00b0*/  BSSY.RECONVERGENT B0, `(.L_x_0) ;  /* 0x0000020000007945 */ /* 0x000fe20003800200 */
[----:B------:R-:W-:Y:S01]  /*00c0*/  IMAD.MOV.U32 R9, RZ, RZ, RZ ;  /* 0x000000ffff097224 */ /* 0x000fe200078e00ff */
[----:B------:R-:W1:Y:S01]  /*00d0*/  LDCU.64 UR6, c[0x0][0x358] ;  /* 0x00006b00ff0677ac */ /* 0x000e620008000a00 */
[----:B------:R-:W2:Y:S01]  /*00e0*/  LDCU UR16, c[0x0][0x380] ;  /* 0x00007000ff1077ac */ /* 0x000ea20008000800 */
[----:B------:R-:W3:Y:S01]  /*00f0*/  LDCU UR9, c[0x0][0x384] ;  /* 0x00007080ff0977ac */ /* 0x000ee20008000800 */
[----:B------:R-:W4:Y:S01]  /*0100*/  LDCU.64 UR10, c[0x0][0x390] ;  /* 0x00007200ff0a77ac */ /* 0x000f220008000a00 */
[----:B------:R-:W1:Y:S01]  /*0110*/  LDCU.64 UR12, c[0x0][0x388] ;  /* 0x00007100ff0c77ac */ /* 0x000e620008000a00 */
[----:B------:R-:W1:Y:S01]  /*0120*/  LDCU.64 UR14, c[0x0][0x398] ;  /* 0x00007300ff0e77ac */ /* 0x000e620008000a00 */
[----:B0-----:R-:W-:-:S12]  /*0130*/  UIMAD UR4, UR4, UR5, URZ ;  /* 0x00000005040472a4 */ /* 0x001fd8000f8e02ff */
.L_x_3:
[C---:B------:R-:W-:Y:S01]  /*0140*/  IMAD.SHL.U32 R6, R0.reuse, 0x4, RZ ;  /* 0x0000000400067824 */ /* 0x040fe200078e00ff */
[----:B------:R-:W-:-:S04]  /*0150*/  SHF.L.U64.HI R8, R0, 0x2, R9 ;  /* 0x0000000200087819 */ /* 0x000fc80000010209 */
[----:B0---4-:R-:W-:-:S04]  /*0160*/  IADD3 R2, P0, PT, R6, UR10, RZ ;  /* 0x0000000a06027c10 */ /* 0x011fc8000ff1e0ff */
[----:B------:R-:W-:-:S05]  /*0170*/  IADD3.X R3, PT, PT, R8, UR11, RZ, P0, !PT ;  /* 0x0000000b08037c10 */ /* 0x000fca00087fe4ff */
[----:B-1----:R-:W4:Y:S01]  /*0180*/  LDG.E.CONSTANT R2, desc[UR6][R2.64] ;  /* 0x0000000602027981 */ /* 0x002f22000c1e9900 */
[----:B------:R-:W-:Y:S01]  /*0190*/  IADD3 R4, P1, PT, R6, UR14, RZ ;  /* 0x0000000e06047c10 */ /* 0x000fe2000ff3e0ff */
[----:B------:R-:W-:Y:S01]  /*01a0*/  BSSY.RECONVERGENT B1, `(.L_x_1) ;  /* 0x000000a000017945 */ /* 0x000fe20003800200 */
[----:B------:R-:W-:Y:S02]  /*01b0*/  IMAD.MOV.U32 R7, RZ, RZ, RZ ;  /* 0x000000ffff077224 */ /* 0x000fe400078e00ff */
[----:B------:R-:W-:Y:S02]  /*01c0*/  IADD3.X R5, PT, PT, R8, UR15, RZ, P1, !PT ;  /* 0x0000000f08057c10 */ /* 0x000fe40008ffe4ff */
[----:B----4-:R-:W-:-:S13]  /*01d0*/  FSETP.GT.AND P0, PT, R2, RZ, PT ;  /* 0x000000ff0200720b */ /* 0x010fda0003f04000 */
[----:B------:R-:W-:Y:S05]  /*01e0*/  @!P0 BRA `(.L_x_2) ;  /* 0x0000000000148947 */ /* 0x000fea0003800000 */
[----:B---3--:R-:W-:-:S13]  /*01f0*/  FSETP.GEU.AND P0, PT, R2, UR9, PT ;  /* 0x0000000902007c0b */ /* 0x008fda000bf0e000 */
[----:B------:R-:W-:Y:S05]  /*0200*/  @P0 BRA `(.L_x_2) ;  /* 0x00000000000c0947 */ /* 0x000fea0003800000 */
[----:B------:R-:W-:-:S04]  /*0210*/  IADD3 R2, P0, PT, R6, UR12, RZ ;  /* 0x0000000c06027c10 */ /* 0x000fc8000ff1e0ff */
[----:B------:R-:W-:-:S05]  /*0220*/  IADD3.X R3, PT, PT, R8, UR13, RZ, P0, !PT ;  /* 0x0000000d08037c10 */ /* 0x000fca00087fe4ff */
[----:B------:R0:W5:Y:S04]  /*0230*/  LDG.E R7, desc[UR6][R2.64] ;  /* 0x0000000602077981 */ /* 0x000168000c1e1900 */
.L_x_2:
[----:B--23--:R-:W-:Y:S05]  /*0240*/  BSYNC.RECONVERGENT B1 ;  /* 0x0000000000017941 */ /* 0x00cfea0003800200 */
.L_x_1:
[----:B------:R-:W-:Y:S01]  /*0250*/  IADD3 R0, P0, PT, R0, UR4, RZ ;  /* 0x0000000400007c10 */ /* 0x000fe2000ff1e0ff */
[----:B-----5:R1:W-:Y:S04]  /*0260*/  STG.E desc[UR6][R4.64], R7 ;  /* 0x0000000704007986 */ /* 0x0203e8000c101906 */
[----:B------:R-:W-:Y:S01]  /*0270*/  IMAD.X R9, RZ, RZ, R9, P0 ;  /* 0x000000ffff097224 */ /* 0x000fe200000e0609 */
[----:B------:R-:W-:-:S04]  /*0280*/  ISETP.GE.U32.AND P0, PT, R0, UR16, PT ;  /* 0x0000001000007c0c */ /* 0x000fc8000bf06070 */
[----:B------:R-:W-:-:S13]  /*0290*/  ISETP.GE.U32.AND.EX P0, PT, R9, UR8, PT, P0 ;  /* 0x0000000809007c0c */ /* 0x000fda000bf06100 */
[----:B-1----:R-:W-:Y:S05]  /*02a0*/  @!P0 BRA `(.L_x_3) ;  /* 0xfffffffc00a48947 */ /* 0x002fea000383ffff */
[----:B------:R-:W-:Y:S05]  /*02b0*/  BSYNC.RECONVERGENT B0 ;  /* 0x0000000000007941 */ /* 0x000fea0003800200 */
.L_x_0:
[----:B------:R-:W-:Y:S05]  /*02c0*/  EXIT ;  /* 0x000000000000794d */ /* 0x000fea0003800000 */
.L_x_4:
[----:B------:R-:W-:-:S00]  /*02d0*/  BRA `(.L_x_4) ;  /* 0xfffffffc00fc7947 */ /* 0x000fc0000383ffff */
[----:B------:R-:W-:-:S00]  /*02e0*/  NOP ;  /* 0x0000000000007918 */ /* 0x000fc00000000000 */
        /* <DEDUP_REMOVED lines=9> */
.L_x_9:


//--------------------- .text._ZN6caffe268_GLOBAL__N__44_tmpxft_00006337_00000000_7_relu_n_op_cpp1_ii_d8a44ae815ReluNCUDAKernelIfEEviT_PKS2_PS2_ --------------------------
	.section	.text._ZN6caffe268_GLOBAL__N__44_tmpxft_00006337_00000000_7_relu_n_op_cpp1_ii_d8a44ae815ReluNCUDAKernelIfEEviT_PKS2_PS2_,"ax",@progbits
	.align	128
        .global         _ZN6caffe268_GLOBAL__N__44_tmpxft_00006337_00000000_7_relu_n_op_cpp1_ii_d8a44ae815ReluNCUDAKernelIfEEviT_PKS2_PS2_
        .type           _ZN6caffe268_GLOBAL__N__44_tmpxft_00006337_00000000_7_relu_n_op_cpp1_ii_d8a44ae815ReluNCUDAKernelIfEEviT_PKS2_PS2_,@function
        .size           _ZN6caffe268_GLOBAL__N__44_tmpxft_00006337_00000000_7_relu_n_op_cpp1_ii_d8a44ae815ReluNCUDAKernelIfEEviT_PKS2_PS2_,(.L_x_10 - _ZN6caffe268_GLOBAL__N__44_tmpxft_00006337_00000000_7_relu_n_op_cpp1_ii_d8a44ae815ReluNCUDAKernelIfEEviT_PKS2_PS2_)
        .other          _ZN6caffe268_GLOBAL__N__44_tmpxft_00006337_00000000_7_relu_n_op_cpp1_ii_d8a44ae815ReluNCUDAKernelIfEEviT_PKS2_PS2_,@"STO_CUDA_ENTRY STV_DEFAULT"
_ZN6caffe268_GLOBAL__N__44_tmpxft_00006337_00000000_7_relu_n_op_cpp1_ii_d8a44ae815ReluNCUDAKernelIfEEviT_PKS2_PS2_:
.text._ZN6caffe268_GLOBAL__N__44_tmpxft_00006337_00000000_7_relu_n_op_cpp1_ii_d8a44ae815ReluNCUDAKernelIfEEviT_PKS2_PS2_:
        /* <DEDUP_REMOVED lines=11> */
[----:B------:R-:W-:Y:S01]  /*00b0*/  IMAD.MOV.U32 R9, RZ, RZ, RZ ;  /* 0x000000ffff097224 */ /* 0x000fe200078e00ff */
[----:B------:R-:W1:Y:S01]  /*00c0*/  LDCU.64 UR6, c[0x0][0x358] ;  /* 0x00006b00ff0677ac */ /* 0x000e620008000a00 */
[----:B------:R-:W2:Y:S01]  /*00d0*/  LDCU UR14, c[0x0][0x380] ;  /* 0x00007000ff0e77ac */ /* 0x000ea20008000800 */
[----:B------:R-:W3:Y:S01]  /*00e0*/  LDCU UR9, c[0x0][0x384] ;  /* 0x00007080ff0977ac */ /* 0x000ee20008000800 */
[----:B------:R-:W4:Y:S01]  /*00f0*/  LDCU.64 UR10, c[0x0][0x388] ;  /* 0x00007100ff0a77ac */ /* 0x000f220008000a00 */
[----:B------:R-:W1:Y:S01]  /*0100*/  LDCU.64 UR12, c[0x0][0x390] ;  /* 0x00007200ff0c77ac */ /* 0x000e620008000a00 */
[----:B0-----:R-:W-:-:S12]  /*0110*/  UIMAD UR4, UR4, UR5, URZ ;  /* 0x00000005040472a4 */ /* 0x001fd8000f8e02ff */
.L_x_7:
[C---:B------:R-:W-:Y:S01]  /*0120*/  IMAD.SHL.U32 R2, R0.reuse, 0x4, RZ ;  /* 0x0000000400027824 */ /* 0x040fe200078e00ff */
[----:B------:R-:W-:-:S04]  /*0130*/  SHF.L.U64.HI R3, R0, 0x2, R9 ;  /* 0x0000000200037819 */ /* 0x000fc80000010209 */
[----:B----4-:R-:W-:-:S04]  /*0140*/  IADD3 R4, P0, PT, R2, UR10, RZ ;  /* 0x0000000a02047c10 */ /* 0x010fc8000ff1e0ff */
        /* <DEDUP_REMOVED lines=8> */
[----:B------:R-:W0:Y:S01]  /*01d0*/  LDCU UR5, c[0x0][0x384] ;  /* 0x00007080ff0577ac */ /* 0x000e220008000800 */
[----:B---3--:R-:W-:Y:S01]  /*01e0*/  FSETP.GEU.AND P0, PT, R4, UR9, PT ;  /* 0x0000000904007c0b */ /* 0x008fe2000bf0e000 */
[----:B0-----:R-:W-:-:S12]  /*01f0*/  IMAD.U32 R7, RZ, RZ, UR5 ;  /* 0x00000005ff077e24 */ /* 0x001fd8000f8e00ff */
[----:B------:R-:W-:-:S07]  /*0200*/  @!P0 IMAD.MOV.U32 R7, RZ, RZ, R4 ;  /* 0x000000ffff078224 */ /* 0x000fce00078e0004 */
.L_x_6:
[----:B--23--:R-:W-:Y:S05]  /*0210*/  BSYNC.RECONVERGENT B0 ;  /* 0x0000000000007941 */ /* 0x00cfea0003800200 */
.L_x_5:
[----:B------:R-:W-:Y:S01]  /*0220*/  IADD3 R0, P0, PT, R0, UR4, RZ ;  /* 0x0000000400007c10 */ /* 0x000fe2000ff1e0ff */
[----:B------:R0:W-:Y:S04]  /*0230*/  STG.E desc[UR6][R2.64], R7 ;  /* 0x0000000702007986 */ /* 0x0001e8000c101906 */
[----:B------:R-:W-:Y:S01]  /*0240*/  IMAD.X R9, RZ, RZ, R9, P0 ;  /* 0x000000ffff097224 */ /* 0x000fe200000e0609 */
[----:B------:R-:W-:-:S04]  /*0250*/  ISETP.GE.U32.AND P0, PT, R0, UR14, PT ;  /* 0x0000000e00007c0c */ /* 0x000fc8000bf06070 */
[----:B------:R-:W-:-:S13]  /*0260*/  ISETP.GE.U32.AND.EX P0, PT, R9, UR8, PT, P0 ;  /* 0x0000000809007c0c */ /* 0x000fda000bf06100 */
[----:B0-----:R-:W-:Y:S05]  /*0270*/  @!P0 BRA `(.L_x_7) ;  /* 0xfffffffc00a88947 */ /* 0x001fea000383ffff */
[----:B------:R-:W-:Y:S05]  /*0280*/  EXIT ;  /* 0x000000000000794d */ /* 0x000fea0003800000 */
.L_x_8:
        /* <DEDUP_REMOVED lines=15> */
.L_x_10:


//--------------------- .nv.shared.reserved.0     --------------------------
	.section	.nv.shared.reserved.0,"aw",@nobits
	.weak		__nv_reservedSMEM_offset_0_alias
	.size		__nv_reservedSMEM_offset_0_alias, 0, 64
	.other		__nv_reservedSMEM_offset_0_alias,@"STO_CUDA_RESERVED_SHARED STV_DEFAULT"
__nv_reservedSMEM_offset_0_alias:
	.zero		0
	.zero		64


//--------------------- .nv.global                --------------------------
	.section	.nv.global,"aw",@nobits
	.align	8
.nv.global:
	.type		_ZTVN10__cxxabiv120__si_class_type_infoE,@object
	.size		_ZTVN10__cxxabiv120__si_class_type_infoE,(_ZTTNSt7__cxx1119basic_ostringstreamIcSt11char_traitsIcESaIcEEE - _ZTVN10__cxxabiv120__si_class_type_infoE)
_ZTVN10__cxxabiv120__si_class_type_infoE:
	.zero		8
	.type		_ZTTNSt7__cxx1119basic_ostringstreamIcSt11char_traitsIcESaIcEEE,@object
	.size		_ZTTNSt7__cxx1119basic_ostringstreamIcSt11char_traitsIcESaIcEEE,(_ZTVN10__cxxabiv120__function_type_infoE - _ZTTNSt7__cxx1119basic_ostringstreamIcSt11char_traitsIcESaIcEEE)
_ZTTNSt7__cxx1119basic_ostringstreamIcSt11char_traitsIcESaIcEEE:
	.zero		8
	.type		_ZTVN10__cxxabiv120__function_type_infoE,@object
	.size		_ZTVN10__cxxabiv120__function_type_infoE,(_ZTVN10__cxxabiv117__class_type_infoE - _ZTVN10__cxxabiv120__function_type_infoE)
_ZTVN10__cxxabiv120__function_type_infoE:
	.zero		8
	.type		_ZTVN10__cxxabiv117__class_type_infoE,@object
	.size		_ZTVN10__cxxabiv117__class_type_infoE,(_ZTTSo - _ZTVN10__cxxabiv117__class_type_infoE)
_ZTVN10__cxxabiv117__class_type_infoE:
	.zero		8
	.type		_ZTTSo,@object
	.size		_ZTTSo,(_ZTVN10__cxxabiv119__pointer_type_infoE - _ZTTSo)
_ZTTSo:
	.zero		8
	.type		_ZTVN10__cxxabiv119__pointer_type_infoE,@object
	.size		_ZTVN10__cxxabiv119__pointer_type_infoE,(_ZTVSt9basic_iosIcSt11char_traitsIcEE - _ZTVN10__cxxabiv119__pointer_type_infoE)
_ZTVN10__cxxabiv119__pointer_type_infoE:
	.zero		8
	.type		_ZTVSt9basic_iosIcSt11char_traitsIcEE,@object
	.size		_ZTVSt9basic_iosIcSt11char_traitsIcEE,(_ZTVN3c105ErrorE - _ZTVSt9basic_iosIcSt11char_traitsIcEE)
_ZTVSt9basic_iosIcSt11char_traitsIcEE:
	.zero		32
	.type		_ZTVN3c105ErrorE,@object
	.size		_ZTVN3c105ErrorE,(_ZTVSt15basic_streambufIcSt11char_traitsIcEE - _ZTVN3c105ErrorE)
_ZTVN3c105ErrorE:
	.zero		40
	.type		_ZTVSt15basic_streambufIcSt11char_traitsIcEE,@object
	.size		_ZTVSt15basic_streambufIcSt11char_traitsIcEE,(_ZTVNSt7__cxx1115basic_stringbufIcSt11char_traitsIcESaIcEEE - _ZTVSt15basic_streambufIcSt11char_traitsIcEE)
_ZTVSt15basic_streambufIcSt11char_traitsIcEE:
	.zero		128
	.type		_ZTVNSt7__cxx1115basic_stringbufIcSt11char_traitsIcESaIcEEE,@object
	.size		_ZTVNSt7__cxx1115basic_stringbufIcSt11char_traitsIcESaIcEEE,(_ZTVN6caffe227BinaryElementwiseWithArgsOpINS_11TensorTypesIJfEEENS_11CUDAContextENS_20ReluNGradientFunctorIS3_EENS_15SameTypeAsInputEEE - _ZTVNSt7__cxx1115basic_stringbufIcSt11char_traitsIcESaIcEEE)
_ZTVNSt7__cxx1115basic_stringbufIcSt11char_traitsIcESaIcEEE:
	.zero		128
	.type		_ZTVN6caffe227BinaryElementwiseWithArgsOpINS_11TensorTypesIJfEEENS_11CUDAContextENS_20ReluNGradientFunctorIS3_EENS_15SameTypeAsInputEEE,@object
	.size		_ZTVN6caffe227BinaryElementwiseWithArgsOpINS_11TensorTypesIJfEEENS_11CUDAContextENS_20ReluNGradientFunctorIS3_EENS_15SameTypeAsInputEEE,(_ZTVN6caffe28OperatorINS_11CUDAContextEEE - _ZTVN6caffe227BinaryElementwiseWithArgsOpINS_11TensorTypesIJfEEENS_11CUDAContextENS_20ReluNGradientFunctorIS3_EENS_15SameTypeAsInputEEE)
_ZTVN6caffe227BinaryElementwiseWithArgsOpINS_11TensorTypesIJfEEENS_11CUDAContextENS_20ReluNGradientFunctorIS3_EENS_15SameTypeAsInputEEE:
	.zero		136
	.type		_ZTVN6caffe28OperatorINS_11CUDAContextEEE,@object
	.size		_ZTVN6caffe28OperatorINS_11CUDAContextEEE,(_ZTVN6caffe226UnaryElementwiseWithArgsOpINS_11TensorTypesIJfEEENS_11CUDAContextENS_12ReluNFunctorIS3_EENS_15SameTypeAsInputEEE - _ZTVN6caffe28OperatorINS_11CUDAContextEEE)
_ZTVN6caffe28OperatorINS_11CUDAContextEEE:
	.zero		136
	.type		_ZTVN6caffe226UnaryElementwiseWithArgsOpINS_11TensorTypesIJfEEENS_11CUDAContextENS_12ReluNFunctorIS3_EENS_15SameTypeAsInputEEE,@object
	.size		_ZTVN6caffe226UnaryElementwiseWithArgsOpINS_11TensorTypesIJfEEENS_11CUDAContextENS_12ReluNFunctorIS3_EENS_15SameTypeAsInputEEE,(.L_11 - _ZTVN6caffe226UnaryElementwiseWithArgsOpINS_11TensorTypesIJfEEENS_11CUDAContextENS_12ReluNFunctorIS3_EENS_15SameTypeAsInputEEE)
_ZTVN6caffe226UnaryElementwiseWithArgsOpINS_11TensorTypesIJfEEENS_11CUDAContextENS_12ReluNFunctorIS3_EENS_15SameTypeAsInputEEE:
	.zero		136
.L_11:


//--------------------- .nv.constant0._ZN6caffe268_GLOBAL__N__44_tmpxft_00006337_00000000_7_relu_n_op_cpp1_ii_d8a44ae823ReluNGradientCUDAKernelIfEEviT_PKS2_S4_PS2_ --------------------------
	.section	.nv.constant0._ZN6caffe268_GLOBAL__N__44_tmpxft_00006337_00000000_7_relu_n_op_cpp1_ii_d8a44ae823ReluNGradientCUDAKernelIfEEviT_PKS2_S4_PS2_,"a",@progbits
	.sectionflags	@""
	.align	4
.nv.constant0._ZN6caffe268_GLOBAL__N__44_tmpxft_00006337_00000000_7_relu_n_op_cpp1_ii_d8a44ae823ReluNGradientCUDAKernelIfEEviT_PKS2_S4_PS2_:
	.zero		928


//--------------------- .nv.constant0._ZN6caffe268_GLOBAL__N__44_tmpxft_00006337_00000000_7_relu_n_op_cpp1_ii_d8a44ae815ReluNCUDAKernelIfEEviT_PKS2_PS2_ --------------------------
	.section	.nv.constant0._ZN6caffe268_GLOBAL__N__44_tmpxft_00006337_00000000_7_relu_n_op_cpp1_ii_d8a44ae815ReluNCUDAKernelIfEEviT_PKS2_PS2_,"a",@progbits
	.sectionflags	@""
	.align	4
.nv.constant0._ZN6caffe268_GLOBAL__N__44_tmpxft_00006337_00000000_7_relu_n_op_cpp1_ii_d8a44ae815ReluNCUDAKernelIfEEviT_PKS2_PS2_:
	.zero		920


//--------------------- SYMBOLS --------------------------

	.type		.nv.reservedSmem.offset0,@object
	.size		.nv.reservedSmem.offset0,0x4
